//
// Generated by NVIDIA NVVM Compiler
//
// Compiler Build ID: CL-36424714
// Cuda compilation tools, release 13.0, V13.0.88
// Based on NVVM 20.0.0
//

.version 9.0
.target sm_100
.address_size 64

	// .globl	_Z26fillTwoIntegerArraysKerneliiPiiS_i

.visible .entry _Z26fillTwoIntegerArraysKerneliiPiiS_i(
	.param .u32 _Z26fillTwoIntegerArraysKerneliiPiiS_i_param_0,
	.param .u32 _Z26fillTwoIntegerArraysKerneliiPiiS_i_param_1,
	.param .u64 .ptr .align 1 _Z26fillTwoIntegerArraysKerneliiPiiS_i_param_2,
	.param .u32 _Z26fillTwoIntegerArraysKerneliiPiiS_i_param_3,
	.param .u64 .ptr .align 1 _Z26fillTwoIntegerArraysKerneliiPiiS_i_param_4,
	.param .u32 _Z26fillTwoIntegerArraysKerneliiPiiS_i_param_5
)
{
	.reg .b32 	%r<10>;
	.reg .b64 	%rd<8>;

	ld.param.u32 	%r1, [_Z26fillTwoIntegerArraysKerneliiPiiS_i_param_0];
	ld.param.u32 	%r2, [_Z26fillTwoIntegerArraysKerneliiPiiS_i_param_1];
	ld.param.u64 	%rd1, [_Z26fillTwoIntegerArraysKerneliiPiiS_i_param_2];
	ld.param.u32 	%r3, [_Z26fillTwoIntegerArraysKerneliiPiiS_i_param_3];
	ld.param.u64 	%rd2, [_Z26fillTwoIntegerArraysKerneliiPiiS_i_param_4];
	ld.param.u32 	%r4, [_Z26fillTwoIntegerArraysKerneliiPiiS_i_param_5];
	cvta.to.global.u64 	%rd3, %rd2;
	cvta.to.global.u64 	%rd4, %rd1;
	mov.u32 	%r5, %ctaid.x;
	mov.u32 	%r6, %ctaid.y;
	mov.u32 	%r7, %tid.x;
	mad.lo.s32 	%r8, %r1, %r6, %r7;
	mad.lo.s32 	%r9, %r2, %r5, %r8;
	mul.wide.s32 	%rd5, %r9, 4;
	add.s64 	%rd6, %rd4, %rd5;
	st.global.u32 	[%rd6], %r3;
	add.s64 	%rd7, %rd3, %rd5;
	st.global.u32 	[%rd7], %r4;
	ret;

}


// ===== COMPILED SASS (sm_100) =====

	.target	sm_100

	.elftype	@"ET_EXEC"


//--------------------- .note.nv.tkinfo           --------------------------
	.section	.note.nv.tkinfo,"",@"SHT_NOTE"
	.sectionflags	@"SHF_NOTE_NV_TKINFO"
	.tkinfo
        /*0018*/ 	.word	0x00000002
        /*0030*/ 	.string	""
        /*0030*/ 	.string	"ptxas"
        /*0030*/ 	.string	"Cuda compilation tools, release 13.0, V13.0.88"
        /*0030*/ 	.string	"Build cuda_13.0.r13.0/compiler.36424714_0"
        /*0030*/ 	.string	"-arch sm_100 -m 64 "



//--------------------- .note.nv.cuinfo           --------------------------
	.section	.note.nv.cuinfo,"",@"SHT_NOTE"
	.sectionflags	@"SHF_NOTE_NV_CUINFO"
        /*0018*/ 	.short	0x0002
        /*001a*/ 	.short	0x0064
        /*001c*/ 	.short	0x0082
	.zero		2


//--------------------- .nv.info                  --------------------------
	.section	.nv.info,"",@"SHT_CUDA_INFO"
	.align	4


	//----- nvinfo : EIATTR_REGCOUNT
	.align		4
        /*0000*/ 	.byte	0x04, 0x2f
        /*0002*/ 	.short	(.L_1 - .L_0)
	.align		4
.L_0:
        /*0004*/ 	.word	index@(_Z26fillTwoIntegerArraysKerneliiPiiS_i)
        /*0008*/ 	.word	0x00000010


	//----- nvinfo : EIATTR_FRAME_SIZE
	.align		4
.L_1:
        /*000c*/ 	.byte	0x04, 0x11
        /*000e*/ 	.short	(.L_3 - .L_2)
	.align		4
.L_2:
        /*0010*/ 	.word	index@(_Z26fillTwoIntegerArraysKerneliiPiiS_i)
        /*0014*/ 	.word	0x00000000


	//----- nvinfo : EIATTR_MIN_STACK_SIZE
	.align		4
.L_3:
        /*0018*/ 	.byte	0x04, 0x12
        /*001a*/ 	.short	(.L_5 - .L_4)
	.align		4
.L_4:
        /*001c*/ 	.word	index@(_Z26fillTwoIntegerArraysKerneliiPiiS_i)
        /*0020*/ 	.word	0x00000000
.L_5:


//--------------------- .nv.compat                --------------------------
	.section	.nv.compat,"",@"SHT_CUDA_COMPAT_INFO"
	.align	4
        /*0000*/ 	.byte	0x02, 0x09, 0x00, 0x00, 0x02, 0x02, 0x01, 0x00, 0x02, 0x05, 0x05, 0x00, 0x03, 0x07, 0x01, 0x01
        /*0010*/ 	.byte	0x02, 0x03, 0x00, 0x00, 0x02, 0x06, 0x01, 0x00, 0x04, 0x0b, 0x08, 0x00, 0x09, 0x00, 0x00, 0x00
        /*0020*/ 	.byte	0x00, 0x00, 0x00, 0x00


//--------------------- .nv.info._Z26fillTwoIntegerArraysKerneliiPiiS_i --------------------------
	.section	.nv.info._Z26fillTwoIntegerArraysKerneliiPiiS_i,"",@"SHT_CUDA_INFO"
	.sectionflags	@""
	.align	4


	//----- nvinfo : EIATTR_CUDA_API_VERSION
	.align		4
        /*0000*/ 	.byte	0x04, 0x37
        /*0002*/ 	.short	(.L_7 - .L_6)
.L_6:
        /*0004*/ 	.word	0x00000082


	//----- nvinfo : EIATTR_KPARAM_INFO
	.align		4
.L_7:
        /*0008*/ 	.byte	0x04, 0x17
        /*000a*/ 	.short	(.L_9 - .L_8)
.L_8:
        /*000c*/ 	.word	0x00000000
        /*0010*/ 	.short	0x0005
        /*0012*/ 	.short	0x0020
        /*0014*/ 	.byte	0x00, 0xf0, 0x11, 0x00


	//----- nvinfo : EIATTR_KPARAM_INFO
	.align		4
.L_9:
        /*0018*/ 	.byte	0x04, 0x17
        /*001a*/ 	.short	(.L_11 - .L_10)
.L_10:
        /*001c*/ 	.word	0x00000000
        /*0020*/ 	.short	0x0004
        /*0022*/ 	.short	0x0018
        /*0024*/ 	.byte	0x00, 0xf5, 0x21, 0x00


	//----- nvinfo : EIATTR_KPARAM_INFO
	.align		4
.L_11:
        /*0028*/ 	.byte	0x04, 0x17
        /*002a*/ 	.short	(.L_13 - .L_12)
.L_12:
        /*002c*/ 	.word	0x00000000
        /*0030*/ 	.short	0x0003
        /*0032*/ 	.short	0x0010
        /*0034*/ 	.byte	0x00, 0xf0, 0x11, 0x00


	//----- nvinfo : EIATTR_KPARAM_INFO
	.align		4
.L_13:
        /*0038*/ 	.byte	0x04, 0x17
        /*003a*/ 	.short	(.L_15 - .L_14)
.L_14:
        /*003c*/ 	.word	0x00000000
        /*0040*/ 	.short	0x0002
        /*0042*/ 	.short	0x0008
        /*0044*/ 	.byte	0x00, 0xf5, 0x21, 0x00


	//----- nvinfo : EIATTR_KPARAM_INFO
	.align		4
.L_15:
        /*0048*/ 	.byte	0x04, 0x17
        /*004a*/ 	.short	(.L_17 - .L_16)
.L_16:
        /*004c*/ 	.word	0x00000000
        /*0050*/ 	.short	0x0001
        /*0052*/ 	.short	0x0004
        /*0054*/ 	.byte	0x00, 0xf0, 0x11, 0x00


	//----- nvinfo : EIATTR_KPARAM_INFO
	.align		4
.L_17:
        /*0058*/ 	.byte	0x04, 0x17
        /*005a*/ 	.short	(.L_19 - .L_18)
.L_18:
        /*005c*/ 	.word	0x00000000
        /*0060*/ 	.short	0x0000
        /*0062*/ 	.short	0x0000
        /*0064*/ 	.byte	0x00, 0xf0, 0x11, 0x00


	//----- nvinfo : EIATTR_SPARSE_MMA_MASK
	.align		4
.L_19:
        /*0068*/ 	.byte	0x03, 0x50
        /*006a*/ 	.short	0x0000


	//----- nvinfo : EIATTR_MAXREG_COUNT
	.align		4
        /*006c*/ 	.byte	0x03, 0x1b
        /*006e*/ 	.short	0x00ff


	//----- nvinfo : EIATTR_MERCURY_ISA_VERSION
	.align		4
        /*0070*/ 	.byte	0x03, 0x5f
        /*0072*/ 	.short	0x0101


	//----- nvinfo : EIATTR_VRC_CTA_INIT_COUNT
	.align		4
        /*0074*/ 	.byte	0x02, 0x4a
	.zero		1
	.zero		1


	//----- nvinfo : EIATTR_EXIT_INSTR_OFFSETS
	.align		4
        /*0078*/ 	.byte	0x04, 0x1c
        /*007a*/ 	.short	(.L_21 - .L_20)


	//   ....[0]....
.L_20:
        /*007c*/ 	.word	0x00000100


	//----- nvinfo : EIATTR_CBANK_PARAM_SIZE
	.align		4
.L_21:
        /*0080*/ 	.byte	0x03, 0x19
        /*0082*/ 	.short	0x0024


	//----- nvinfo : EIATTR_PARAM_CBANK
	.align		4
        /*0084*/ 	.byte	0x04, 0x0a
        /*0086*/ 	.short	(.L_23 - .L_22)
	.align		4
.L_22:
        /*0088*/ 	.word	index@(.nv.constant0._Z26fillTwoIntegerArraysKerneliiPiiS_i)
        /*008c*/ 	.short	0x0380
        /*008e*/ 	.short	0x0024


	//----- nvinfo : EIATTR_SW_WAR
	.align		4
.L_23:
        /*0090*/ 	.byte	0x04, 0x36
        /*0092*/ 	.short	(.L_25 - .L_24)
.L_24:
        /*0094*/ 	.word	0x00000008
.L_25:


//--------------------- .nv.callgraph             --------------------------
	.section	.nv.callgraph,"",@"SHT_CUDA_CALLGRAPH"
	.align	4
	.sectionentsize	8
	.align		4
        /*0000*/ 	.word	0x00000000
	.align		4
        /*0004*/ 	.word	0xffffffff
	.align		4
        /*0008*/ 	.word	0x00000000
	.align		4
        /*000c*/ 	.word	0xfffffffe
	.align		4
        /*0010*/ 	.word	0x00000000
	.align		4
        /*0014*/ 	.word	0xfffffffd
	.align		4
        /*0018*/ 	.word	0x00000000
	.align		4
        /*001c*/ 	.word	0xfffffffc


//--------------------- .text._Z26fillTwoIntegerArraysKerneliiPiiS_i --------------------------
	.section	.text._Z26fillTwoIntegerArraysKerneliiPiiS_i,"ax",@progbits
	.align	128
        .global         _Z26fillTwoIntegerArraysKerneliiPiiS_i
        .type           _Z26fillTwoIntegerArraysKerneliiPiiS_i,@function
        .size           _Z26fillTwoIntegerArraysKerneliiPiiS_i,(.L_x_1 - _Z26fillTwoIntegerArraysKerneliiPiiS_i)
        .other          _Z26fillTwoIntegerArraysKerneliiPiiS_i,@"STO_CUDA_ENTRY STV_DEFAULT"
_Z26fillTwoIntegerArraysKerneliiPiiS_i:
.text._Z26fillTwoIntegerArraysKerneliiPiiS_i:
[----:B------:R-:W-:Y:S01]  /*0000*/  LDC R1, c[0x0][0x37c] ;  /* 0x0000df00ff017b82 */ /* 0x000fe20000000800 */
[----:B------:R-:W0:Y:S07]  /*0010*/  S2R R7, SR_TID.X ;  /* 0x0000000000077919 */ /* 0x000e2e0000002100 */
[----:B------:R-:W0:Y:S01]  /*0020*/  S2UR UR7, SR_CTAID.Y ;  /* 0x00000000000779c3 */ /* 0x000e220000002600 */
[----:B------:R-:W1:Y:S07]  /*0030*/  LDCU.64 UR4, c[0x0][0x358] ;  /* 0x00006b00ff0477ac */ /* 0x000e6e0008000a00 */
[----:B------:R-:W0:Y:S08]  /*0040*/  LDC.64 R8, c[0x0][0x380] ;  /* 0x0000e000ff087b82 */ /* 0x000e300000000a00 */
[----:B------:R-:W2:Y:S08]  /*0050*/  S2UR UR6, SR_CTAID.X ;  /* 0x00000000000679c3 */ /* 0x000eb00000002500 */
[----:B------:R-:W3:Y:S08]  /*0060*/  LDC.64 R2, c[0x0][0x388] ;  /* 0x0000e200ff027b82 */ /* 0x000ef00000000a00 */
[----:B------:R-:W4:Y:S01]  /*0070*/  LDC.64 R4, c[0x0][0x398] ;  /* 0x0000e600ff047b82 */ /* 0x000f220000000a00 */
[----:B0-----:R-:W-:-:S07]  /*0080*/  IMAD R0, R8, UR7, R7 ;  /* 0x0000000708007c24 */ /* 0x001fce000f8e0207 */
[----:B------:R-:W1:Y:S01]  /*0090*/  LDC R11, c[0x0][0x390] ;  /* 0x0000e400ff0b7b82 */ /* 0x000e620000000800 */
[----:B--2---:R-:W-:-:S07]  /*00a0*/  IMAD R7, R9, UR6, R0 ;  /* 0x0000000609077c24 */ /* 0x004fce000f8e0200 */
[----:B------:R-:W0:Y:S01]  /*00b0*/  LDC R13, c[0x0][0x3a0] ;  /* 0x0000e800ff0d7b82 */ /* 0x000e220000000800 */
[----:B---3--:R-:W-:-:S04]  /*00c0*/  IMAD.WIDE R2, R7, 0x4, R2 ;  /* 0x0000000407027825 */ /* 0x008fc800078e0202 */
[----:B----4-:R-:W-:Y:S01]  /*00d0*/  IMAD.WIDE R4, R7, 0x4, R4 ;  /* 0x0000000407047825 */ /* 0x010fe200078e0204 */
[----:B-1----:R-:W-:Y:S04]  /*00e0*/  STG.E desc[UR4][R2.64], R11 ;  /* 0x0000000b02007986 */ /* 0x002fe8000c101904 */
[----:B0-----:R-:W-:Y:S01]  /*00f0*/  STG.E desc[UR4][R4.64], R13 ;  /* 0x0000000d04007986 */ /* 0x001fe2000c101904 */
[----:B------:R-:W-:Y:S05]  /*0100*/  EXIT ;  /* 0x000000000000794d */ /* 0x000fea0003800000 */
.L_x_0:
[----:B------:R-:W-:-:S00]  /*0110*/  BRA `(.L_x_0) ;  /* 0xfffffffc00fc7947 */ /* 0x000fc0000383ffff */
[----:B------:R-:W-:-:S00]  /*0120*/  NOP ;  /* 0x0000000000007918 */ /* 0x000fc00000000000 */
        /* <DEDUP_REMOVED lines=13> */
.L_x_1:


//--------------------- .nv.shared.reserved.0     --------------------------
	.section	.nv.shared.reserved.0,"aw",@nobits
	.weak		__nv_reservedSMEM_offset_0_alias
	.size		__nv_reservedSMEM_offset_0_alias, 0, 64
	.other		__nv_reservedSMEM_offset_0_alias,@"STO_CUDA_RESERVED_SHARED STV_DEFAULT"
__nv_reservedSMEM_offset_0_alias:
	.zero		0
	.zero		64


//--------------------- .nv.constant0._Z26fillTwoIntegerArraysKerneliiPiiS_i --------------------------
	.section	.nv.constant0._Z26fillTwoIntegerArraysKerneliiPiiS_i,"a",@progbits
	.sectionflags	@""
	.align	4
.nv.constant0._Z26fillTwoIntegerArraysKerneliiPiiS_i:
	.zero		932


//--------------------- SYMBOLS --------------------------

	.type		.nv.reservedSmem.offset0,@object
	.size		.nv.reservedSmem.offset0,0x4
